//
// Generated by NVIDIA NVVM Compiler
//
// Compiler Build ID: CL-36424714
// Cuda compilation tools, release 13.0, V13.0.88
// Based on NVVM 20.0.0
//

.version 9.0
.target sm_100
.address_size 64

	// .globl	_Z14transposeNaivePKfPfi
// _ZZ18transposeCoalescedPKfPfiE4tile has been demoted
// _ZZ18transposeOptimizedPKfPfiE4tile has been demoted

.visible .entry _Z14transposeNaivePKfPfi(
	.param .u64 .ptr .align 1 _Z14transposeNaivePKfPfi_param_0,
	.param .u64 .ptr .align 1 _Z14transposeNaivePKfPfi_param_1,
	.param .u32 _Z14transposeNaivePKfPfi_param_2
)
{
	.reg .pred 	%p<2>;
	.reg .b32 	%r<15>;
	.reg .b32 	%f<2>;
	.reg .b64 	%rd<9>;

	ld.param.u64 	%rd1, [_Z14transposeNaivePKfPfi_param_0];
	ld.param.u64 	%rd2, [_Z14transposeNaivePKfPfi_param_1];
	ld.param.u32 	%r4, [_Z14transposeNaivePKfPfi_param_2];
	mov.u32 	%r5, %ctaid.x;
	shl.b32 	%r6, %r5, 5;
	mov.u32 	%r7, %tid.x;
	add.s32 	%r1, %r6, %r7;
	mov.u32 	%r8, %ctaid.y;
	shl.b32 	%r9, %r8, 5;
	mov.u32 	%r10, %tid.y;
	add.s32 	%r11, %r9, %r10;
	max.s32 	%r12, %r1, %r11;
	setp.ge.s32 	%p1, %r12, %r4;
	@%p1 bra 	$L__BB0_2;
	cvta.to.global.u64 	%rd3, %rd1;
	cvta.to.global.u64 	%rd4, %rd2;
	mad.lo.s32 	%r13, %r4, %r11, %r1;
	mul.wide.s32 	%rd5, %r13, 4;
	add.s64 	%rd6, %rd3, %rd5;
	ld.global.f32 	%f1, [%rd6];
	mad.lo.s32 	%r14, %r4, %r1, %r11;
	mul.wide.s32 	%rd7, %r14, 4;
	add.s64 	%rd8, %rd4, %rd7;
	st.global.f32 	[%rd8], %f1;
$L__BB0_2:
	ret;

}
	// .globl	_Z18transposeCoalescedPKfPfi
.visible .entry _Z18transposeCoalescedPKfPfi(
	.param .u64 .ptr .align 1 _Z18transposeCoalescedPKfPfi_param_0,
	.param .u64 .ptr .align 1 _Z18transposeCoalescedPKfPfi_param_1,
	.param .u32 _Z18transposeCoalescedPKfPfi_param_2
)
{
	.reg .pred 	%p<3>;
	.reg .b32 	%r<28>;
	.reg .b32 	%f<3>;
	.reg .b64 	%rd<9>;
	// demoted variable
	.shared .align 4 .b8 _ZZ18transposeCoalescedPKfPfiE4tile[4096];
	ld.param.u64 	%rd1, [_Z18transposeCoalescedPKfPfi_param_0];
	ld.param.u64 	%rd2, [_Z18transposeCoalescedPKfPfi_param_1];
	ld.param.u32 	%r10, [_Z18transposeCoalescedPKfPfi_param_2];
	mov.u32 	%r11, %ctaid.x;
	shl.b32 	%r1, %r11, 5;
	mov.u32 	%r2, %tid.x;
	add.s32 	%r3, %r1, %r2;
	mov.u32 	%r12, %ctaid.y;
	shl.b32 	%r4, %r12, 5;
	mov.u32 	%r5, %tid.y;
	add.s32 	%r13, %r4, %r5;
	max.s32 	%r14, %r3, %r13;
	setp.ge.s32 	%p1, %r14, %r10;
	@%p1 bra 	$L__BB1_2;
	cvta.to.global.u64 	%rd3, %rd1;
	mad.lo.s32 	%r15, %r10, %r13, %r3;
	mul.wide.s32 	%rd4, %r15, 4;
	add.s64 	%rd5, %rd3, %rd4;
	ld.global.f32 	%f1, [%rd5];
	shl.b32 	%r16, %r5, 7;
	mov.u32 	%r17, _ZZ18transposeCoalescedPKfPfiE4tile;
	add.s32 	%r18, %r17, %r16;
	shl.b32 	%r19, %r2, 2;
	add.s32 	%r20, %r18, %r19;
	st.shared.f32 	[%r20], %f1;
$L__BB1_2:
	bar.sync 	0;
	add.s32 	%r7, %r4, %r2;
	add.s32 	%r8, %r1, %r5;
	max.s32 	%r21, %r7, %r8;
	setp.ge.s32 	%p2, %r21, %r10;
	@%p2 bra 	$L__BB1_4;
	shl.b32 	%r22, %r2, 7;
	mov.u32 	%r23, _ZZ18transposeCoalescedPKfPfiE4tile;
	add.s32 	%r24, %r23, %r22;
	shl.b32 	%r25, %r5, 2;
	add.s32 	%r26, %r24, %r25;
	ld.shared.f32 	%f2, [%r26];
	mad.lo.s32 	%r27, %r10, %r8, %r7;
	cvta.to.global.u64 	%rd6, %rd2;
	mul.wide.s32 	%rd7, %r27, 4;
	add.s64 	%rd8, %rd6, %rd7;
	st.global.f32 	[%rd8], %f2;
$L__BB1_4:
	ret;

}
	// .globl	_Z18transposeOptimizedPKfPfi
.visible .entry _Z18transposeOptimizedPKfPfi(
	.param .u64 .ptr .align 1 _Z18transposeOptimizedPKfPfi_param_0,
	.param .u64 .ptr .align 1 _Z18transposeOptimizedPKfPfi_param_1,
	.param .u32 _Z18transposeOptimizedPKfPfi_param_2
)
{
	.reg .pred 	%p<3>;
	.reg .b32 	%r<26>;
	.reg .b32 	%f<3>;
	.reg .b64 	%rd<9>;
	// demoted variable
	.shared .align 4 .b8 _ZZ18transposeOptimizedPKfPfiE4tile[4224];
	ld.param.u64 	%rd1, [_Z18transposeOptimizedPKfPfi_param_0];
	ld.param.u64 	%rd2, [_Z18transposeOptimizedPKfPfi_param_1];
	ld.param.u32 	%r10, [_Z18transposeOptimizedPKfPfi_param_2];
	mov.u32 	%r11, %ctaid.x;
	shl.b32 	%r1, %r11, 5;
	mov.u32 	%r2, %tid.x;
	add.s32 	%r3, %r1, %r2;
	mov.u32 	%r12, %ctaid.y;
	shl.b32 	%r4, %r12, 5;
	mov.u32 	%r5, %tid.y;
	add.s32 	%r13, %r4, %r5;
	max.s32 	%r14, %r3, %r13;
	setp.ge.s32 	%p1, %r14, %r10;
	@%p1 bra 	$L__BB2_2;
	cvta.to.global.u64 	%rd3, %rd1;
	mad.lo.s32 	%r15, %r10, %r13, %r3;
	mul.wide.s32 	%rd4, %r15, 4;
	add.s64 	%rd5, %rd3, %rd4;
	ld.global.f32 	%f1, [%rd5];
	mov.u32 	%r16, _ZZ18transposeOptimizedPKfPfiE4tile;
	mad.lo.s32 	%r17, %r5, 132, %r16;
	shl.b32 	%r18, %r2, 2;
	add.s32 	%r19, %r17, %r18;
	st.shared.f32 	[%r19], %f1;
$L__BB2_2:
	bar.sync 	0;
	add.s32 	%r7, %r4, %r2;
	add.s32 	%r8, %r1, %r5;
	max.s32 	%r20, %r7, %r8;
	setp.ge.s32 	%p2, %r20, %r10;
	@%p2 bra 	$L__BB2_4;
	mov.u32 	%r21, _ZZ18transposeOptimizedPKfPfiE4tile;
	mad.lo.s32 	%r22, %r2, 132, %r21;
	shl.b32 	%r23, %r5, 2;
	add.s32 	%r24, %r22, %r23;
	ld.shared.f32 	%f2, [%r24];
	mad.lo.s32 	%r25, %r10, %r8, %r7;
	cvta.to.global.u64 	%rd6, %rd2;
	mul.wide.s32 	%rd7, %r25, 4;
	add.s64 	%rd8, %rd6, %rd7;
	st.global.f32 	[%rd8], %f2;
$L__BB2_4:
	ret;

}


// ===== COMPILED SASS (sm_100) =====

	.target	sm_100

	.elftype	@"ET_EXEC"


//--------------------- .note.nv.tkinfo           --------------------------
	.section	.note.nv.tkinfo,"",@"SHT_NOTE"
	.sectionflags	@"SHF_NOTE_NV_TKINFO"
	.tkinfo
        /*0018*/ 	.word	0x00000002
        /*0030*/ 	.string	""
        /*0030*/ 	.string	"ptxas"
        /*0030*/ 	.string	"Cuda compilation tools, release 13.0, V13.0.88"
        /*0030*/ 	.string	"Build cuda_13.0.r13.0/compiler.36424714_0"
        /*0030*/ 	.string	"-arch sm_100 -m 64 "



//--------------------- .note.nv.cuinfo           --------------------------
	.section	.note.nv.cuinfo,"",@"SHT_NOTE"
	.sectionflags	@"SHF_NOTE_NV_CUINFO"
        /*0018*/ 	.short	0x0002
        /*001a*/ 	.short	0x0064
        /*001c*/ 	.short	0x0082
	.zero		2


//--------------------- .nv.info                  --------------------------
	.section	.nv.info,"",@"SHT_CUDA_INFO"
	.align	4


	//----- nvinfo : EIATTR_REGCOUNT
	.align		4
        /*0000*/ 	.byte	0x04, 0x2f
        /*0002*/ 	.short	(.L_1 - .L_0)
	.align		4
.L_0:
        /*0004*/ 	.word	index@(_Z14transposeNaivePKfPfi)
        /*0008*/ 	.word	0x0000000a


	//----- nvinfo : EIATTR_FRAME_SIZE
	.align		4
.L_1:
        /*000c*/ 	.byte	0x04, 0x11
        /*000e*/ 	.short	(.L_3 - .L_2)
	.align		4
.L_2:
        /*0010*/ 	.word	index@(_Z14transposeNaivePKfPfi)
        /*0014*/ 	.word	0x00000000


	//----- nvinfo : EIATTR_REGCOUNT
	.align		4
.L_3:
        /*0018*/ 	.byte	0x04, 0x2f
        /*001a*/ 	.short	(.L_5 - .L_4)
	.align		4
.L_4:
        /*001c*/ 	.word	index@(_Z18transposeCoalescedPKfPfi)
        /*0020*/ 	.word	0x0000000c


	//----- nvinfo : EIATTR_FRAME_SIZE
	.align		4
.L_5:
        /*0024*/ 	.byte	0x04, 0x11
        /*0026*/ 	.short	(.L_7 - .L_6)
	.align		4
.L_6:
        /*0028*/ 	.word	index@(_Z18transposeCoalescedPKfPfi)
        /*002c*/ 	.word	0x00000000


	//----- nvinfo : EIATTR_REGCOUNT
	.align		4
.L_7:
        /*0030*/ 	.byte	0x04, 0x2f
        /*0032*/ 	.short	(.L_9 - .L_8)
	.align		4
.L_8:
        /*0034*/ 	.word	index@(_Z18transposeOptimizedPKfPfi)
        /*0038*/ 	.word	0x0000000c


	//----- nvinfo : EIATTR_FRAME_SIZE
	.align		4
.L_9:
        /*003c*/ 	.byte	0x04, 0x11
        /*003e*/ 	.short	(.L_11 - .L_10)
	.align		4
.L_10:
        /*0040*/ 	.word	index@(_Z18transposeOptimizedPKfPfi)
        /*0044*/ 	.word	0x00000000


	//----- nvinfo : EIATTR_MIN_STACK_SIZE
	.align		4
.L_11:
        /*0048*/ 	.byte	0x04, 0x12
        /*004a*/ 	.short	(.L_13 - .L_12)
	.align		4
.L_12:
        /*004c*/ 	.word	index@(_Z18transposeOptimizedPKfPfi)
        /*0050*/ 	.word	0x00000000


	//----- nvinfo : EIATTR_MIN_STACK_SIZE
	.align		4
.L_13:
        /*0054*/ 	.byte	0x04, 0x12
        /*0056*/ 	.short	(.L_15 - .L_14)
	.align		4
.L_14:
        /*0058*/ 	.word	index@(_Z18transposeCoalescedPKfPfi)
        /*005c*/ 	.word	0x00000000


	//----- nvinfo : EIATTR_MIN_STACK_SIZE
	.align		4
.L_15:
        /*0060*/ 	.byte	0x04, 0x12
        /*0062*/ 	.short	(.L_17 - .L_16)
	.align		4
.L_16:
        /*0064*/ 	.word	index@(_Z14transposeNaivePKfPfi)
        /*0068*/ 	.word	0x00000000
.L_17:


//--------------------- .nv.compat                --------------------------
	.section	.nv.compat,"",@"SHT_CUDA_COMPAT_INFO"
	.align	4
        /*0000*/ 	.byte	0x02, 0x09, 0x00, 0x00, 0x02, 0x02, 0x01, 0x00, 0x02, 0x05, 0x05, 0x00, 0x03, 0x07, 0x01, 0x01
        /*0010*/ 	.byte	0x02, 0x03, 0x00, 0x00, 0x02, 0x06, 0x01, 0x00, 0x04, 0x0b, 0x08, 0x00, 0x09, 0x00, 0x00, 0x00
        /*0020*/ 	.byte	0x00, 0x00, 0x00, 0x00


//--------------------- .nv.info._Z18transposeOptimizedPKfPfi --------------------------
	.section	.nv.info._Z18transposeOptimizedPKfPfi,"",@"SHT_CUDA_INFO"
	.sectionflags	@""
	.align	4


	//----- nvinfo : EIATTR_CUDA_API_VERSION
	.align		4
        /*0000*/ 	.byte	0x04, 0x37
        /*0002*/ 	.short	(.L_19 - .L_18)
.L_18:
        /*0004*/ 	.word	0x00000082


	//----- nvinfo : EIATTR_KPARAM_INFO
	.align		4
.L_19:
        /*0008*/ 	.byte	0x04, 0x17
        /*000a*/ 	.short	(.L_21 - .L_20)
.L_20:
        /*000c*/ 	.word	0x00000000
        /*0010*/ 	.short	0x0002
        /*0012*/ 	.short	0x0010
        /*0014*/ 	.byte	0x00, 0xf0, 0x11, 0x00


	//----- nvinfo : EIATTR_KPARAM_INFO
	.align		4
.L_21:
        /*0018*/ 	.byte	0x04, 0x17
        /*001a*/ 	.short	(.L_23 - .L_22)
.L_22:
        /*001c*/ 	.word	0x00000000
        /*0020*/ 	.short	0x0001
        /*0022*/ 	.short	0x0008
        /*0024*/ 	.byte	0x00, 0xf5, 0x21, 0x00


	//----- nvinfo : EIATTR_KPARAM_INFO
	.align		4
.L_23:
        /*0028*/ 	.byte	0x04, 0x17
        /*002a*/ 	.short	(.L_25 - .L_24)
.L_24:
        /*002c*/ 	.word	0x00000000
        /*0030*/ 	.short	0x0000
        /*0032*/ 	.short	0x0000
        /*0034*/ 	.byte	0x00, 0xf5, 0x21, 0x00


	//----- nvinfo : EIATTR_SPARSE_MMA_MASK
	.align		4
.L_25:
        /*0038*/ 	.byte	0x03, 0x50
        /*003a*/ 	.short	0x0000


	//----- nvinfo : EIATTR_MAXREG_COUNT
	.align		4
        /*003c*/ 	.byte	0x03, 0x1b
        /*003e*/ 	.short	0x00ff


	//----- nvinfo : EIATTR_NUM_BARRIERS
	.align		4
        /*0040*/ 	.byte	0x02, 0x4c
        /*0042*/ 	.byte	0x01
	.zero		1


	//----- nvinfo : EIATTR_MERCURY_ISA_VERSION
	.align		4
        /*0044*/ 	.byte	0x03, 0x5f
        /*0046*/ 	.short	0x0101


	//----- nvinfo : EIATTR_VRC_CTA_INIT_COUNT
	.align		4
        /*0048*/ 	.byte	0x02, 0x4a
	.zero		1
	.zero		1


	//----- nvinfo : EIATTR_EXIT_INSTR_OFFSETS
	.align		4
        /*004c*/ 	.byte	0x04, 0x1c
        /*004e*/ 	.short	(.L_27 - .L_26)


	//   ....[0]....
.L_26:
        /*0050*/ 	.word	0x000001a0


	//   ....[1]....
        /*0054*/ 	.word	0x00000250


	//----- nvinfo : EIATTR_CBANK_PARAM_SIZE
	.align		4
.L_27:
        /*0058*/ 	.byte	0x03, 0x19
        /*005a*/ 	.short	0x0014


	//----- nvinfo : EIATTR_PARAM_CBANK
	.align		4
        /*005c*/ 	.byte	0x04, 0x0a
        /*005e*/ 	.short	(.L_29 - .L_28)
	.align		4
.L_28:
        /*0060*/ 	.word	index@(.nv.constant0._Z18transposeOptimizedPKfPfi)
        /*0064*/ 	.short	0x0380
        /*0066*/ 	.short	0x0014


	//----- nvinfo : EIATTR_SW_WAR
	.align		4
.L_29:
        /*0068*/ 	.byte	0x04, 0x36
        /*006a*/ 	.short	(.L_31 - .L_30)
.L_30:
        /*006c*/ 	.word	0x00000008
.L_31:


//--------------------- .nv.info._Z18transposeCoalescedPKfPfi --------------------------
	.section	.nv.info._Z18transposeCoalescedPKfPfi,"",@"SHT_CUDA_INFO"
	.sectionflags	@""
	.align	4


	//----- nvinfo : EIATTR_CUDA_API_VERSION
	.align		4
        /*0000*/ 	.byte	0x04, 0x37
        /*0002*/ 	.short	(.L_33 - .L_32)
.L_32:
        /*0004*/ 	.word	0x00000082


	//----- nvinfo : EIATTR_KPARAM_INFO
	.align		4
.L_33:
        /*0008*/ 	.byte	0x04, 0x17
        /*000a*/ 	.short	(.L_35 - .L_34)
.L_34:
        /*000c*/ 	.word	0x00000000
        /*0010*/ 	.short	0x0002
        /*0012*/ 	.short	0x0010
        /*0014*/ 	.byte	0x00, 0xf0, 0x11, 0x00


	//----- nvinfo : EIATTR_KPARAM_INFO
	.align		4
.L_35:
        /*0018*/ 	.byte	0x04, 0x17
        /*001a*/ 	.short	(.L_37 - .L_36)
.L_36:
        /*001c*/ 	.word	0x00000000
        /*0020*/ 	.short	0x0001
        /*0022*/ 	.short	0x0008
        /*0024*/ 	.byte	0x00, 0xf5, 0x21, 0x00


	//----- nvinfo : EIATTR_KPARAM_INFO
	.align		4
.L_37:
        /*0028*/ 	.byte	0x04, 0x17
        /*002a*/ 	.short	(.L_39 - .L_38)
.L_38:
        /*002c*/ 	.word	0x00000000
        /*0030*/ 	.short	0x0000
        /*0032*/ 	.short	0x0000
        /*0034*/ 	.byte	0x00, 0xf5, 0x21, 0x00


	//----- nvinfo : EIATTR_SPARSE_MMA_MASK
	.align		4
.L_39:
        /*0038*/ 	.byte	0x03, 0x50
        /*003a*/ 	.short	0x0000


	//----- nvinfo : EIATTR_MAXREG_COUNT
	.align		4
        /*003c*/ 	.byte	0x03, 0x1b
        /*003e*/ 	.short	0x00ff


	//----- nvinfo : EIATTR_NUM_BARRIERS
	.align		4
        /*0040*/ 	.byte	0x02, 0x4c
        /*0042*/ 	.byte	0x01
	.zero		1


	//----- nvinfo : EIATTR_MERCURY_ISA_VERSION
	.align		4
        /*0044*/ 	.byte	0x03, 0x5f
        /*0046*/ 	.short	0x0101


	//----- nvinfo : EIATTR_VRC_CTA_INIT_COUNT
	.align		4
        /*0048*/ 	.byte	0x02, 0x4a
	.zero		1
	.zero		1


	//----- nvinfo : EIATTR_EXIT_INSTR_OFFSETS
	.align		4
        /*004c*/ 	.byte	0x04, 0x1c
        /*004e*/ 	.short	(.L_41 - .L_40)


	//   ....[0]....
.L_40:
        /*0050*/ 	.word	0x000001a0


	//   ....[1]....
        /*0054*/ 	.word	0x00000250


	//----- nvinfo : EIATTR_CBANK_PARAM_SIZE
	.align		4
.L_41:
        /*0058*/ 	.byte	0x03, 0x19
        /*005a*/ 	.short	0x0014


	//----- nvinfo : EIATTR_PARAM_CBANK
	.align		4
        /*005c*/ 	.byte	0x04, 0x0a
        /*005e*/ 	.short	(.L_43 - .L_42)
	.align		4
.L_42:
        /*0060*/ 	.word	index@(.nv.constant0._Z18transposeCoalescedPKfPfi)
        /*0064*/ 	.short	0x0380
        /*0066*/ 	.short	0x0014


	//----- nvinfo : EIATTR_SW_WAR
	.align		4
.L_43:
        /*0068*/ 	.byte	0x04, 0x36
        /*006a*/ 	.short	(.L_45 - .L_44)
.L_44:
        /*006c*/ 	.word	0x00000008
.L_45:


//--------------------- .nv.info._Z14transposeNaivePKfPfi --------------------------
	.section	.nv.info._Z14transposeNaivePKfPfi,"",@"SHT_CUDA_INFO"
	.sectionflags	@""
	.align	4


	//----- nvinfo : EIATTR_CUDA_API_VERSION
	.align		4
        /*0000*/ 	.byte	0x04, 0x37
        /*0002*/ 	.short	(.L_47 - .L_46)
.L_46:
        /*0004*/ 	.word	0x00000082


	//----- nvinfo : EIATTR_KPARAM_INFO
	.align		4
.L_47:
        /*0008*/ 	.byte	0x04, 0x17
        /*000a*/ 	.short	(.L_49 - .L_48)
.L_48:
        /*000c*/ 	.word	0x00000000
        /*0010*/ 	.short	0x0002
        /*0012*/ 	.short	0x0010
        /*0014*/ 	.byte	0x00, 0xf0, 0x11, 0x00


	//----- nvinfo : EIATTR_KPARAM_INFO
	.align		4
.L_49:
        /*0018*/ 	.byte	0x04, 0x17
        /*001a*/ 	.short	(.L_51 - .L_50)
.L_50:
        /*001c*/ 	.word	0x00000000
        /*0020*/ 	.short	0x0001
        /*0022*/ 	.short	0x0008
        /*0024*/ 	.byte	0x00, 0xf5, 0x21, 0x00


	//----- nvinfo : EIATTR_KPARAM_INFO
	.align		4
.L_51:
        /*0028*/ 	.byte	0x04, 0x17
        /*002a*/ 	.short	(.L_53 - .L_52)
.L_52:
        /*002c*/ 	.word	0x00000000
        /*0030*/ 	.short	0x0000
        /*0032*/ 	.short	0x0000
        /*0034*/ 	.byte	0x00, 0xf5, 0x21, 0x00


	//----- nvinfo : EIATTR_SPARSE_MMA_MASK
	.align		4
.L_53:
        /*0038*/ 	.byte	0x03, 0x50
        /*003a*/ 	.short	0x0000


	//----- nvinfo : EIATTR_MAXREG_COUNT
	.align		4
        /*003c*/ 	.byte	0x03, 0x1b
        /*003e*/ 	.short	0x00ff


	//----- nvinfo : EIATTR_MERCURY_ISA_VERSION
	.align		4
        /*0040*/ 	.byte	0x03, 0x5f
        /*0042*/ 	.short	0x0101


	//----- nvinfo : EIATTR_VRC_CTA_INIT_COUNT
	.align		4
        /*0044*/ 	.byte	0x02, 0x4a
	.zero		1
	.zero		1


	//----- nvinfo : EIATTR_EXIT_INSTR_OFFSETS
	.align		4
        /*0048*/ 	.byte	0x04, 0x1c
        /*004a*/ 	.short	(.L_55 - .L_54)


	//   ....[0]....
.L_54:
        /*004c*/ 	.word	0x000000a0


	//   ....[1]....
        /*0050*/ 	.word	0x00000140


	//----- nvinfo : EIATTR_CBANK_PARAM_SIZE
	.align		4
.L_55:
        /*0054*/ 	.byte	0x03, 0x19
        /*0056*/ 	.short	0x0014


	//----- nvinfo : EIATTR_PARAM_CBANK
	.align		4
        /*0058*/ 	.byte	0x04, 0x0a
        /*005a*/ 	.short	(.L_57 - .L_56)
	.align		4
.L_56:
        /*005c*/ 	.word	index@(.nv.constant0._Z14transposeNaivePKfPfi)
        /*0060*/ 	.short	0x0380
        /*0062*/ 	.short	0x0014


	//----- nvinfo : EIATTR_SW_WAR
	.align		4
.L_57:
        /*0064*/ 	.byte	0x04, 0x36
        /*0066*/ 	.short	(.L_59 - .L_58)
.L_58:
        /*0068*/ 	.word	0x00000008
.L_59:


//--------------------- .nv.callgraph             --------------------------
	.section	.nv.callgraph,"",@"SHT_CUDA_CALLGRAPH"
	.align	4
	.sectionentsize	8
	.align		4
        /*0000*/ 	.word	0x00000000
	.align		4
        /*0004*/ 	.word	0xffffffff
	.align		4
        /*0008*/ 	.word	0x00000000
	.align		4
        /*000c*/ 	.word	0xfffffffe
	.align		4
        /*0010*/ 	.word	0x00000000
	.align		4
        /*0014*/ 	.word	0xfffffffd
	.align		4
        /*0018*/ 	.word	0x00000000
	.align		4
        /*001c*/ 	.word	0xfffffffc


//--------------------- .text._Z18transposeOptimizedPKfPfi --------------------------
	.section	.text._Z18transposeOptimizedPKfPfi,"ax",@progbits
	.align	128
        .global         _Z18transposeOptimizedPKfPfi
        .type           _Z18transposeOptimizedPKfPfi,@function
        .size           _Z18transposeOptimizedPKfPfi,(.L_x_3 - _Z18transposeOptimizedPKfPfi)
        .other          _Z18transposeOptimizedPKfPfi,@"STO_CUDA_ENTRY STV_DEFAULT"
_Z18transposeOptimizedPKfPfi:
.text._Z18transposeOptimizedPKfPfi:
[----:B------:R-:W-:Y:S01]  /*0000*/  LDC R1, c[0x0][0x37c] ;  /* 0x0000df00ff017b82 */ /* 0x000fe20000000800 */
[----:B------:R-:W0:Y:S01]  /*0010*/  S2R R7, SR_CTAID.X ;  /* 0x0000000000077919 */ /* 0x000e220000002500 */
[----:B------:R-:W1:Y:S01]  /*0020*/  LDCU UR6, c[0x0][0x390] ;  /* 0x00007200ff0677ac */ /* 0x000e620008000800 */
[----:B------:R-:W0:Y:S01]  /*0030*/  S2R R6, SR_TID.X ;  /* 0x0000000000067919 */ /* 0x000e220000002100 */
[----:B------:R-:W2:Y:S01]  /*0040*/  LDCU.64 UR4, c[0x0][0x358] ;  /* 0x00006b00ff0477ac */ /* 0x000ea20008000a00 */
[----:B------:R-:W3:Y:S01]  /*0050*/  S2R R8, SR_TID.Y ;  /* 0x0000000000087919 */ /* 0x000ee20000002200 */
[----:B------:R-:W3:Y:S01]  /*0060*/  S2R R9, SR_CTAID.Y ;  /* 0x0000000000097919 */ /* 0x000ee20000002600 */
[----:B0-----:R-:W-:Y:S02]  /*0070*/  IMAD R0, R7, 0x20, R6 ;  /* 0x0000002007007824 */ /* 0x001fe400078e0206 */
[----:B---3--:R-:W-:-:S05]  /*0080*/  IMAD R5, R9, 0x20, R8 ;  /* 0x0000002009057824 */ /* 0x008fca00078e0208 */
[----:B------:R-:W-:-:S04]  /*0090*/  VIMNMX R2, PT, PT, R0, R5, !PT ;  /* 0x0000000500027248 */ /* 0x000fc80007fe0100 */
[----:B-1----:R-:W-:-:S13]  /*00a0*/  ISETP.GE.AND P0, PT, R2, UR6, PT ;  /* 0x0000000602007c0c */ /* 0x002fda000bf06270 */
[----:B------:R-:W0:Y:S01]  /*00b0*/  @!P0 LDC.64 R2, c[0x0][0x380] ;  /* 0x0000e000ff028b82 */ /* 0x000e220000000a00 */
[----:B------:R-:W-:-:S04]  /*00c0*/  @!P0 IMAD R5, R5, UR6, R0 ;  /* 0x0000000605058c24 */ /* 0x000fc8000f8e0200 */
[----:B0-----:R-:W-:-:S06]  /*00d0*/  @!P0 IMAD.WIDE R2, R5, 0x4, R2 ;  /* 0x0000000405028825 */ /* 0x001fcc00078e0202 */
[----:B--2---:R-:W2:Y:S01]  /*00e0*/  @!P0 LDG.E R2, desc[UR4][R2.64] ;  /* 0x0000000402028981 */ /* 0x004ea2000c1e1900 */
[----:B------:R-:W-:Y:S01]  /*00f0*/  @!P0 MOV R0, 0x400 ;  /* 0x0000040000008802 */ /* 0x000fe20000000f00 */
[----:B------:R-:W-:Y:S01]  /*0100*/  IMAD R4, R9, 0x20, R6 ;  /* 0x0000002009047824 */ /* 0x000fe200078e0206 */
[----:B------:R-:W-:Y:S01]  /*0110*/  LEA R7, R7, R8, 0x5 ;  /* 0x0000000807077211 */ /* 0x000fe200078e28ff */
[----:B------:R-:W0:Y:S02]  /*0120*/  @!P0 S2R R5, SR_CgaCtaId ;  /* 0x0000000000058919 */ /* 0x000e240000008800 */
[----:B0-----:R-:W-:Y:S02]  /*0130*/  @!P0 LEA R0, R5, R0, 0x18 ;  /* 0x0000000005008211 */ /* 0x001fe400078ec0ff */
[----:B------:R-:W-:-:S03]  /*0140*/  VIMNMX R5, PT, PT, R4, R7, !PT ;  /* 0x0000000704057248 */ /* 0x000fc60007fe0100 */
[----:B------:R-:W-:Y:S01]  /*0150*/  @!P0 IMAD R0, R8, 0x84, R0 ;  /* 0x0000008408008824 */ /* 0x000fe200078e0200 */
[----:B------:R-:W-:-:S04]  /*0160*/  ISETP.GE.AND P1, PT, R5, UR6, PT ;  /* 0x0000000605007c0c */ /* 0x000fc8000bf26270 */
[----:B------:R-:W-:-:S05]  /*0170*/  @!P0 LEA R5, R6, R0, 0x2 ;  /* 0x0000000006058211 */ /* 0x000fca00078e10ff */
[----:B--2---:R0:W-:Y:S01]  /*0180*/  @!P0 STS [R5], R2 ;  /* 0x0000000205008388 */ /* 0x0041e20000000800 */
[----:B------:R-:W-:Y:S06]  /*0190*/  BAR.SYNC.DEFER_BLOCKING 0x0 ;  /* 0x0000000000007b1d */ /* 0x000fec0000010000 */
[----:B------:R-:W-:Y:S05]  /*01a0*/  @P1 EXIT ;  /* 0x000000000000194d */ /* 0x000fea0003800000 */
[----:B------:R-:W1:Y:S01]  /*01b0*/  S2R R3, SR_CgaCtaId ;  /* 0x0000000000037919 */ /* 0x000e620000008800 */
[----:B------:R-:W-:Y:S01]  /*01c0*/  MOV R0, 0x400 ;  /* 0x0000040000007802 */ /* 0x000fe20000000f00 */
[----:B------:R-:W-:-:S03]  /*01d0*/  IMAD R7, R7, UR6, R4 ;  /* 0x0000000607077c24 */ /* 0x000fc6000f8e0204 */
[----:B-1----:R-:W-:-:S05]  /*01e0*/  LEA R3, R3, R0, 0x18 ;  /* 0x0000000003037211 */ /* 0x002fca00078ec0ff */
[----:B------:R-:W-:Y:S02]  /*01f0*/  IMAD R0, R6, 0x84, R3 ;  /* 0x0000008406007824 */ /* 0x000fe400078e0203 */
[----:B0-----:R-:W0:Y:S02]  /*0200*/  LDC.64 R2, c[0x0][0x388] ;  /* 0x0000e200ff027b82 */ /* 0x001e240000000a00 */
[----:B------:R-:W-:-:S05]  /*0210*/  IMAD R0, R8, 0x4, R0 ;  /* 0x0000000408007824 */ /* 0x000fca00078e0200 */
[----:B------:R-:W1:Y:S01]  /*0220*/  LDS R5, [R0] ;  /* 0x0000000000057984 */ /* 0x000e620000000800 */
[----:B0-----:R-:W-:-:S05]  /*0230*/  IMAD.WIDE R2, R7, 0x4, R2 ;  /* 0x0000000407027825 */ /* 0x001fca00078e0202 */
[----:B-1----:R-:W-:Y:S01]  /*0240*/  STG.E desc[UR4][R2.64], R5 ;  /* 0x0000000502007986 */ /* 0x002fe2000c101904 */
[----:B------:R-:W-:Y:S05]  /*0250*/  EXIT ;  /* 0x000000000000794d */ /* 0x000fea0003800000 */
.L_x_0:
[----:B------:R-:W-:-:S00]  /*0260*/  BRA `(.L_x_0) ;  /* 0xfffffffc00fc7947 */ /* 0x000fc0000383ffff */
[----:B------:R-:W-:-:S00]  /*0270*/  NOP ;  /* 0x0000000000007918 */ /* 0x000fc00000000000 */
        /* <DEDUP_REMOVED lines=8> */
.L_x_3:


//--------------------- .text._Z18transposeCoalescedPKfPfi --------------------------
	.section	.text._Z18transposeCoalescedPKfPfi,"ax",@progbits
	.align	128
        .global         _Z18transposeCoalescedPKfPfi
        .type           _Z18transposeCoalescedPKfPfi,@function
        .size           _Z18transposeCoalescedPKfPfi,(.L_x_4 - _Z18transposeCoalescedPKfPfi)
        .other          _Z18transposeCoalescedPKfPfi,@"STO_CUDA_ENTRY STV_DEFAULT"
_Z18transposeCoalescedPKfPfi:
.text._Z18transposeCoalescedPKfPfi:
        /* <DEDUP_REMOVED lines=20> */
[----:B------:R-:W-:Y:S02]  /*0140*/  VIMNMX R5, PT, PT, R4, R7, !PT ;  /* 0x0000000704057248 */ /* 0x000fe40007fe0100 */
[----:B------:R-:W-:-:S02]  /*0150*/  @!P0 LEA R0, R8, R0, 0x7 ;  /* 0x0000000008008211 */ /* 0x000fc400078e38ff */
[----:B------:R-:W-:-:S03]  /*0160*/  ISETP.GE.AND P1, PT, R5, UR8, PT ;  /* 0x0000000805007c0c */ /* 0x000fc6000bf26270 */
[----:B------:R-:W-:-:S05]  /*0170*/  @!P0 IMAD R5, R6, 0x4, R0 ;  /* 0x0000000406058824 */ /* 0x000fca00078e0200 */
[----:B--2---:R0:W-:Y:S01]  /*0180*/  @!P0 STS [R5], R2 ;  /* 0x0000000205008388 */ /* 0x0041e20000000800 */
[----:B------:R-:W-:Y:S06]  /*0190*/  BAR.SYNC.DEFER_BLOCKING 0x0 ;  /* 0x0000000000007b1d */ /* 0x000fec0000010000 */
[----:B------:R-:W-:Y:S05]  /*01a0*/  @P1 EXIT ;  /* 0x000000000000194d */ /* 0x000fea0003800000 */
[----:B------:R-:W1:Y:S01]  /*01b0*/  S2UR UR5, SR_CgaCtaId ;  /* 0x00000000000579c3 */ /* 0x000e620000008800 */
[----:B------:R-:W-:Y:S01]  /*01c0*/  UMOV UR4, 0x400 ;  /* 0x0000040000047882 */ /* 0x000fe20000000000 */
[----:B------:R-:W-:-:S06]  /*01d0*/  IMAD R7, R7, UR8, R4 ;  /* 0x0000000807077c24 */ /* 0x000fcc000f8e0204 */
[----:B0-----:R-:W0:Y:S01]  /*01e0*/  LDC.64 R2, c[0x0][0x388] ;  /* 0x0000e200ff027b82 */ /* 0x001e220000000a00 */
[----:B-1----:R-:W-:-:S06]  /*01f0*/  ULEA UR4, UR5, UR4, 0x18 ;  /* 0x0000000405047291 */ /* 0x002fcc000f8ec0ff */
[----:B------:R-:W-:Y:S01]  /*0200*/  LEA R0, R6, UR4, 0x7 ;  /* 0x0000000406007c11 */ /* 0x000fe2000f8e38ff */
[----:B0-----:R-:W-:-:S03]  /*0210*/  IMAD.WIDE R2, R7, 0x4, R2 ;  /* 0x0000000407027825 */ /* 0x001fc600078e0202 */
[----:B------:R-:W-:-:S05]  /*0220*/  LEA R0, R8, R0, 0x2 ;  /* 0x0000000008007211 */ /* 0x000fca00078e10ff */
[----:B------:R-:W0:Y:S04]  /*0230*/  LDS R5, [R0] ;  /* 0x0000000000057984 */ /* 0x000e280000000800 */
[----:B0-----:R-:W-:Y:S01]  /*0240*/  STG.E desc[UR6][R2.64], R5 ;  /* 0x0000000502007986 */ /* 0x001fe2000c101906 */
[----:B------:R-:W-:Y:S05]  /*0250*/  EXIT ;  /* 0x000000000000794d */ /* 0x000fea0003800000 */
.L_x_1:
        /* <DEDUP_REMOVED lines=10> */
.L_x_4:


//--------------------- .text._Z14transposeNaivePKfPfi --------------------------
	.section	.text._Z14transposeNaivePKfPfi,"ax",@progbits
	.align	128
        .global         _Z14transposeNaivePKfPfi
        .type           _Z14transposeNaivePKfPfi,@function
        .size           _Z14transposeNaivePKfPfi,(.L_x_5 - _Z14transposeNaivePKfPfi)
        .other          _Z14transposeNaivePKfPfi,@"STO_CUDA_ENTRY STV_DEFAULT"
_Z14transposeNaivePKfPfi:
.text._Z14transposeNaivePKfPfi:
[----:B------:R-:W-:Y:S01]  /*0000*/  LDC R1, c[0x0][0x37c] ;  /* 0x0000df00ff017b82 */ /* 0x000fe20000000800 */
[----:B------:R-:W0:Y:S01]  /*0010*/  S2R R0, SR_CTAID.X ;  /* 0x0000000000007919 */ /* 0x000e220000002500 */
[----:B------:R-:W1:Y:S01]  /*0020*/  LDCU UR6, c[0x0][0x390] ;  /* 0x00007200ff0677ac */ /* 0x000e620008000800 */
[----:B------:R-:W0:Y:S01]  /*0030*/  S2R R3, SR_TID.X ;  /* 0x0000000000037919 */ /* 0x000e220000002100 */
[----:B------:R-:W2:Y:S01]  /*0040*/  S2R R7, SR_CTAID.Y ;  /* 0x0000000000077919 */ /* 0x000ea20000002600 */
[----:B------:R-:W2:Y:S01]  /*0050*/  S2R R2, SR_TID.Y ;  /* 0x0000000000027919 */ /* 0x000ea20000002200 */
[----:B0-----:R-:W-:Y:S02]  /*0060*/  LEA R0, R0, R3, 0x5 ;  /* 0x0000000300007211 */ /* 0x001fe400078e28ff */
[----:B--2---:R-:W-:-:S04]  /*0070*/  LEA R7, R7, R2, 0x5 ;  /* 0x0000000207077211 */ /* 0x004fc800078e28ff */
[----:B------:R-:W-:-:S04]  /*0080*/  VIMNMX R2, PT, PT, R0, R7, !PT ;  /* 0x0000000700027248 */ /* 0x000fc80007fe0100 */
[----:B-1----:R-:W-:-:S13]  /*0090*/  ISETP.GE.AND P0, PT, R2, UR6, PT ;  /* 0x0000000602007c0c */ /* 0x002fda000bf06270 */
[----:B------:R-:W-:Y:S05]  /*00a0*/  @P0 EXIT ;  /* 0x000000000000094d */ /* 0x000fea0003800000 */
[----:B------:R-:W0:Y:S01]  /*00b0*/  LDC.64 R2, c[0x0][0x380] ;  /* 0x0000e000ff027b82 */ /* 0x000e220000000a00 */
[----:B------:R-:W1:Y:S01]  /*00c0*/  LDCU.64 UR4, c[0x0][0x358] ;  /* 0x00006b00ff0477ac */ /* 0x000e620008000a00 */
[----:B------:R-:W-:-:S04]  /*00d0*/  IMAD R5, R7, UR6, R0 ;  /* 0x0000000607057c24 */ /* 0x000fc8000f8e0200 */
[----:B0-----:R-:W-:Y:S02]  /*00e0*/  IMAD.WIDE R2, R5, 0x4, R2 ;  /* 0x0000000405027825 */ /* 0x001fe400078e0202 */
[----:B------:R-:W0:Y:S04]  /*00f0*/  LDC.64 R4, c[0x0][0x388] ;  /* 0x0000e200ff047b82 */ /* 0x000e280000000a00 */
[----:B-1----:R-:W2:Y:S01]  /*0100*/  LDG.E R3, desc[UR4][R2.64] ;  /* 0x0000000402037981 */ /* 0x002ea2000c1e1900 */
[----:B------:R-:W-:-:S04]  /*0110*/  IMAD R7, R0, UR6, R7 ;  /* 0x0000000600077c24 */ /* 0x000fc8000f8e0207 */
[----:B0-----:R-:W-:-:S05]  /*0120*/  IMAD.WIDE R4, R7, 0x4, R4 ;  /* 0x0000000407047825 */ /* 0x001fca00078e0204 */
[----:B--2---:R-:W-:Y:S01]  /*0130*/  STG.E desc[UR4][R4.64], R3 ;  /* 0x0000000304007986 */ /* 0x004fe2000c101904 */
[----:B------:R-:W-:Y:S05]  /*0140*/  EXIT ;  /* 0x000000000000794d */ /* 0x000fea0003800000 */
.L_x_2:
        /* <DEDUP_REMOVED lines=11> */
.L_x_5:


//--------------------- .nv.shared._Z18transposeOptimizedPKfPfi --------------------------
	.section	.nv.shared._Z18transposeOptimizedPKfPfi,"aw",@nobits
	.sectionflags	@""
	.align	4
.nv.shared._Z18transposeOptimizedPKfPfi:
	.zero		5248


//--------------------- .nv.shared.reserved.0     --------------------------
	.section	.nv.shared.reserved.0,"aw",@nobits
	.weak		__nv_reservedSMEM_offset_0_alias
	.size		__nv_reservedSMEM_offset_0_alias, 0, 64
	.other		__nv_reservedSMEM_offset_0_alias,@"STO_CUDA_RESERVED_SHARED STV_DEFAULT"
__nv_reservedSMEM_offset_0_alias:
	.zero		0
	.zero		64


//--------------------- .nv.shared._Z18transposeCoalescedPKfPfi --------------------------
	.section	.nv.shared._Z18transposeCoalescedPKfPfi,"aw",@nobits
	.sectionflags	@""
	.align	4
.nv.shared._Z18transposeCoalescedPKfPfi:
	.zero		5120


//--------------------- .nv.constant0._Z18transposeOptimizedPKfPfi --------------------------
	.section	.nv.constant0._Z18transposeOptimizedPKfPfi,"a",@progbits
	.sectionflags	@""
	.align	4
.nv.constant0._Z18transposeOptimizedPKfPfi:
	.zero		916


//--------------------- .nv.constant0._Z18transposeCoalescedPKfPfi --------------------------
	.section	.nv.constant0._Z18transposeCoalescedPKfPfi,"a",@progbits
	.sectionflags	@""
	.align	4
.nv.constant0._Z18transposeCoalescedPKfPfi:
	.zero		916


//--------------------- .nv.constant0._Z14transposeNaivePKfPfi --------------------------
	.section	.nv.constant0._Z14transposeNaivePKfPfi,"a",@progbits
	.sectionflags	@""
	.align	4
.nv.constant0._Z14transposeNaivePKfPfi:
	.zero		916


//--------------------- SYMBOLS --------------------------

	.type		.nv.reservedSmem.offset0,@object
	.size		.nv.reservedSmem.offset0,0x4
	.type		.nv.reservedSmem.cap,@object
	.size		.nv.reservedSmem.cap,0x4
